	.headerflags	@"EF_CUDA_TEXMODE_UNIFIED EF_CUDA_64BIT_ADDRESS EF_CUDA_ACCELERATORS EF_CUDA_SM90 EF_CUDA_VIRTUAL_SM(EF_CUDA_SM90)"
	.elftype	@"ET_EXEC"


//--------------------- .nv.info                  --------------------------
	.section	.nv.info,"",@"SHT_CUDA_INFO"
	.align	4


	//----- nvinfo : EIATTR_REGCOUNT
	.align		4
        /*0000*/ 	.byte	0x04, 0x2f
        /*0002*/ 	.short	(.L_3 - .L_2)
	.align		4
.L_2:
        /*0004*/ 	.word	index@(triton_poi_fused__native_batch_norm_legit_no_training_add_17)
        /*0008*/ 	.word	0x00000013


	//----- nvinfo : EIATTR_MIN_STACK_SIZE
	.align		4
.L_3:
        /*000c*/ 	.byte	0x04, 0x12
        /*000e*/ 	.short	(.L_5 - .L_4)
	.align		4
.L_4:
        /*0010*/ 	.word	index@(triton_poi_fused__native_batch_norm_legit_no_training_add_17)
        /*0014*/ 	.word	0x00000000


	//----- nvinfo : EIATTR_FRAME_SIZE
	.align		4
.L_5:
        /*0018*/ 	.byte	0x04, 0x11
        /*001a*/ 	.short	(.L_7 - .L_6)
	.align		4
.L_6:
        /*001c*/ 	.word	index@(triton_poi_fused__native_batch_norm_legit_no_training_add_17)
        /*0020*/ 	.word	0x00000000


	//----- nvinfo : EIATTR_MIN_STACK_SIZE
	.align		4
.L_7:
        /*0024*/ 	.byte	0x04, 0x12
        /*0026*/ 	.short	(.L_9 - .L_8)
	.align		4
.L_8:
        /*0028*/ 	.word	index@(triton_poi_fused__native_batch_norm_legit_no_training_add_17)
        /*002c*/ 	.word	0x00000000
.L_9:


//--------------------- .nv.info.triton_poi_fused__native_batch_norm_legit_no_training_add_17 --------------------------
	.section	.nv.info.triton_poi_fused__native_batch_norm_legit_no_training_add_17,"",@"SHT_CUDA_INFO"
	.sectionflags	@""
	.align	4


	//----- nvinfo : EIATTR_CUDA_API_VERSION
	.align		4
        /*0000*/ 	.byte	0x04, 0x37
        /*0002*/ 	.short	(.L_11 - .L_10)
.L_10:
        /*0004*/ 	.word	0x0000007c


	//----- nvinfo : EIATTR_KPARAM_INFO
	.align		4
.L_11:
        /*0008*/ 	.byte	0x04, 0x17
        /*000a*/ 	.short	(.L_13 - .L_12)
.L_12:
        /*000c*/ 	.word	0x00000000
        /*0010*/ 	.short	0x0007
        /*0012*/ 	.short	0x0038
        /*0014*/ 	.byte	0x00, 0xf0, 0x11, 0x00


	//----- nvinfo : EIATTR_KPARAM_INFO
	.align		4
.L_13:
        /*0018*/ 	.byte	0x04, 0x17
        /*001a*/ 	.short	(.L_15 - .L_14)
.L_14:
        /*001c*/ 	.word	0x00000000
        /*0020*/ 	.short	0x0006
        /*0022*/ 	.short	0x0030
        /*0024*/ 	.byte	0x00, 0xf4, 0x21, 0x00


	//----- nvinfo : EIATTR_KPARAM_INFO
	.align		4
.L_15:
        /*0028*/ 	.byte	0x04, 0x17
        /*002a*/ 	.short	(.L_17 - .L_16)
.L_16:
        /*002c*/ 	.word	0x00000000
        /*0030*/ 	.short	0x0005
        /*0032*/ 	.short	0x0028
        /*0034*/ 	.byte	0x00, 0xf4, 0x21, 0x00


	//----- nvinfo : EIATTR_KPARAM_INFO
	.align		4
.L_17:
        /*0038*/ 	.byte	0x04, 0x17
        /*003a*/ 	.short	(.L_19 - .L_18)
.L_18:
        /*003c*/ 	.word	0x00000000
        /*0040*/ 	.short	0x0004
        /*0042*/ 	.short	0x0020
        /*0044*/ 	.byte	0x00, 0xf4, 0x21, 0x00


	//----- nvinfo : EIATTR_KPARAM_INFO
	.align		4
.L_19:
        /*0048*/ 	.byte	0x04, 0x17
        /*004a*/ 	.short	(.L_21 - .L_20)
.L_20:
        /*004c*/ 	.word	0x00000000
        /*0050*/ 	.short	0x0003
        /*0052*/ 	.short	0x0018
        /*0054*/ 	.byte	0x00, 0xf4, 0x21, 0x00


	//----- nvinfo : EIATTR_KPARAM_INFO
	.align		4
.L_21:
        /*0058*/ 	.byte	0x04, 0x17
        /*005a*/ 	.short	(.L_23 - .L_22)
.L_22:
        /*005c*/ 	.word	0x00000000
        /*0060*/ 	.short	0x0002
        /*0062*/ 	.short	0x0010
        /*0064*/ 	.byte	0x00, 0xf4, 0x21, 0x00


	//----- nvinfo : EIATTR_KPARAM_INFO
	.align		4
.L_23:
        /*0068*/ 	.byte	0x04, 0x17
        /*006a*/ 	.short	(.L_25 - .L_24)
.L_24:
        /*006c*/ 	.word	0x00000000
        /*0070*/ 	.short	0x0001
        /*0072*/ 	.short	0x0008
        /*0074*/ 	.byte	0x00, 0xf4, 0x21, 0x00


	//----- nvinfo : EIATTR_KPARAM_INFO
	.align		4
.L_25:
        /*0078*/ 	.byte	0x04, 0x17
        /*007a*/ 	.short	(.L_27 - .L_26)
.L_26:
        /*007c*/ 	.word	0x00000000
        /*0080*/ 	.short	0x0000
        /*0082*/ 	.short	0x0000
        /*0084*/ 	.byte	0x00, 0xf4, 0x21, 0x00


	//----- nvinfo : EIATTR_SPARSE_MMA_MASK
	.align		4
.L_27:
        /*0088*/ 	.byte	0x03, 0x50
        /*008a*/ 	.short	0x0000


	//----- nvinfo : EIATTR_MAXREG_COUNT
	.align		4
        /*008c*/ 	.byte	0x03, 0x1b
        /*008e*/ 	.short	0x00ff


	//----- nvinfo : EIATTR_EXIT_INSTR_OFFSETS
	.align		4
        /*0090*/ 	.byte	0x04, 0x1c
        /*0092*/ 	.short	(.L_29 - .L_28)


	//   ....[0]....
.L_28:
        /*0094*/ 	.word	0x000002e0


	//----- nvinfo : EIATTR_REQNTID
	.align		4
.L_29:
        /*0098*/ 	.byte	0x04, 0x10
        /*009a*/ 	.short	(.L_31 - .L_30)
.L_30:
        /*009c*/ 	.word	0x00000080
        /*00a0*/ 	.word	0x00000001
        /*00a4*/ 	.word	0x00000001


	//----- nvinfo : EIATTR_CBANK_PARAM_SIZE
	.align		4
.L_31:
        /*00a8*/ 	.byte	0x03, 0x19
        /*00aa*/ 	.short	0x003c


	//----- nvinfo : EIATTR_PARAM_CBANK
	.align		4
        /*00ac*/ 	.byte	0x04, 0x0a
        /*00ae*/ 	.short	(.L_33 - .L_32)
	.align		4
.L_32:
        /*00b0*/ 	.word	index@(.nv.constant0.triton_poi_fused__native_batch_norm_legit_no_training_add_17)
        /*00b4*/ 	.short	0x0210
        /*00b6*/ 	.short	0x003c


	//----- nvinfo : EIATTR_SW_WAR
	.align		4
.L_33:
        /*00b8*/ 	.byte	0x04, 0x36
        /*00ba*/ 	.short	(.L_35 - .L_34)
.L_34:
        /*00bc*/ 	.word	0x00000008
.L_35:


//--------------------- .nv.callgraph             --------------------------
	.section	.nv.callgraph,"",@"SHT_CUDA_CALLGRAPH"
	.align	4
	.sectionentsize	8
	.align		4
        /*0000*/ 	.word	0x00000000
	.align		4
        /*0004*/ 	.word	0xffffffff
	.align		4
        /*0008*/ 	.word	0x00000000
	.align		4
        /*000c*/ 	.word	0xfffffffe
	.align		4
        /*0010*/ 	.word	0x00000000
	.align		4
        /*0014*/ 	.word	0xfffffffd
	.align		4
        /*0018*/ 	.word	0x00000000
	.align		4
        /*001c*/ 	.word	0xfffffffc


//--------------------- .nv.constant4             --------------------------
	.section	.nv.constant4,"a",@progbits
	.align	8
	.align		8
.nv.constant4:
        /*0000*/ 	.dword	_$_str
	.align		8
        /*0008*/ 	.dword	_$_str_$_2


//--------------------- .text.triton_poi_fused__native_batch_norm_legit_no_training_add_17 --------------------------
	.section	.text.triton_poi_fused__native_batch_norm_legit_no_training_add_17,"ax",@progbits
	.align	128
        .global         triton_poi_fused__native_batch_norm_legit_no_training_add_17
        .type           triton_poi_fused__native_batch_norm_legit_no_training_add_17,@function
        .size           triton_poi_fused__native_batch_norm_legit_no_training_add_17,(.L_x_1 - triton_poi_fused__native_batch_norm_legit_no_training_add_17)
        .other          triton_poi_fused__native_batch_norm_legit_no_training_add_17,@"STO_CUDA_ENTRY STV_DEFAULT"
triton_poi_fused__native_batch_norm_legit_no_training_add_17:
.text.triton_poi_fused__native_batch_norm_legit_no_training_add_17:
[----:B------:R-:W-:Y:S01]  /*0000*/  LDC R1, c[0x0][0x28] ;  /* 0x00000a00ff017b82 */ /* 0x000fe20000000800 */
[----:B------:R-:W1:Y:S07]  /*0010*/  S2R R0, SR_TID.X ;  /* 0x0000000000007919 */ /* 0x000e6e0000002100 */
[----:B------:R-:W2:Y:S01]  /*0020*/  LDC.64 R8, c[0x0][0x220] ;  /* 0x00008800ff087b82 */ /* 0x000ea20000000a00 */
[----:B------:R-:W-:Y:S01]  /*0030*/  ULDC.64 UR4, c[0x0][0x208] ;  /* 0x0000820000047ab9 */ /* 0x000fe20000000a00 */
[----:B------:R-:W3:Y:S06]  /*0040*/  S2R R3, SR_CTAID.X ;  /* 0x0000000000037919 */ /* 0x000eec0000002500 */
[----:B------:R-:W4:Y:S08]  /*0050*/  LDC.64 R6, c[0x0][0x218] ;  /* 0x00008600ff067b82 */ /* 0x000f300000000a00 */
[----:B------:R-:W5:Y:S08]  /*0060*/  LDC.64 R4, c[0x0][0x210] ;  /* 0x00008400ff047b82 */ /* 0x000f700000000a00 */
[----:B------:R-:W5:Y:S01]  /*0070*/  LDC.64 R10, c[0x0][0x228] ;  /* 0x00008a00ff0a7b82 */ /* 0x000f620000000a00 */
[----:B-1----:R-:W-:-:S07]  /*0080*/  LOP3.LUT R0, R0, 0x7f, RZ, 0xc0, !PT ;  /* 0x0000007f00007812 */ /* 0x002fce00078ec0ff */
[----:B------:R-:W1:Y:S01]  /*0090*/  LDC.64 R12, c[0x0][0x230] ;  /* 0x00008c00ff0c7b82 */ /* 0x000e620000000a00 */
[----:B---3--:R-:W-:-:S05]  /*00a0*/  LEA R0, R3, R0, 0x7 ;  /* 0x0000000003007211 */ /* 0x008fca00078e38ff */
[----:B------:R-:W-:-:S05]  /*00b0*/  IMAD.HI R2, R0, 0x66666667, RZ ;  /* 0x6666666700027827 */ /* 0x000fca00078e02ff */
[----:B------:R-:W-:-:S04]  /*00c0*/  SHF.R.U32.HI R3, RZ, 0x1f, R2 ;  /* 0x0000001fff037819 */ /* 0x000fc80000011602 */
[----:B------:R-:W-:-:S05]  /*00d0*/  LEA.HI.SX32 R3, R2, R3, 0x19 ;  /* 0x0000000302037211 */ /* 0x000fca00078fcaff */
[----:B------:R-:W-:Y:S02]  /*00e0*/  IMAD R15, R3, -0x140, R0 ;  /* 0xfffffec0030f7824 */ /* 0x000fe400078e0200 */
[----:B------:R-:W3:Y:S02]  /*00f0*/  LDC.64 R2, c[0x0][0x238] ;  /* 0x00008e00ff027b82 */ /* 0x000ee40000000a00 */
[----:B--2---:R-:W-:-:S05]  /*0100*/  IMAD.WIDE R8, R15, 0x4, R8 ;  /* 0x000000040f087825 */ /* 0x004fca00078e0208 */
[----:B------:R1:W2:Y:S01]  /*0110*/  LDG.E.EL R16, desc[UR4][R8.64] ;  /* 0x0000000408107981 */ /* 0x0002a2000c2e1900 */
[----:B----4-:R-:W-:-:S04]  /*0120*/  IMAD.WIDE R6, R15, 0x4, R6 ;  /* 0x000000040f067825 */ /* 0x010fc800078e0206 */
[C---:B-----5:R-:W-:Y:S02]  /*0130*/  IMAD.WIDE R4, R0.reuse, 0x4, R4 ;  /* 0x0000000400047825 */ /* 0x060fe400078e0204 */
[----:B------:R4:W5:Y:S02]  /*0140*/  LDG.E.EL R7, desc[UR4][R6.64] ;  /* 0x0000000406077981 */ /* 0x000964000c2e1900 */
[C---:B0-----:R-:W-:Y:S02]  /*0150*/  IMAD.WIDE R10, R15.reuse, 0x4, R10 ;  /* 0x000000040f0a7825 */ /* 0x041fe400078e020a */
[----:B------:R0:W5:Y:S02]  /*0160*/  LDG.E R14, desc[UR4][R4.64] ;  /* 0x00000004040e7981 */ /* 0x000164000c1e1900 */
[----:B-1----:R-:W-:Y:S02]  /*0170*/  IMAD.WIDE R8, R15, 0x4, R12 ;  /* 0x000000040f087825 */ /* 0x002fe400078e020c */
[----:B------:R-:W5:Y:S02]  /*0180*/  LDG.E.EL R10, desc[UR4][R10.64] ;  /* 0x000000040a0a7981 */ /* 0x000f64000c2e1900 */
[----:B---3--:R-:W-:-:S02]  /*0190*/  IMAD.WIDE R2, R0, 0x4, R2 ;  /* 0x0000000400027825 */ /* 0x008fc400078e0202 */
[----:B------:R-:W3:Y:S01]  /*01a0*/  LDG.E.EL R9, desc[UR4][R8.64] ;  /* 0x0000000408097981 */ /* 0x000ee2000c2e1900 */
[----:B----4-:R-:W-:Y:S01]  /*01b0*/  HFMA2.MMA R6, -RZ, RZ, 1.625, 0 ;  /* 0x3e800000ff067435 */ /* 0x010fe200000001ff */
[----:B0-----:R-:W0:Y:S02]  /*01c0*/  LDC.64 R4, c[0x0][0x240] ;  /* 0x00009000ff047b82 */ /* 0x001e240000000a00 */
[----:B------:R0:W4:Y:S02]  /*01d0*/  LDG.E R12, desc[UR4][R2.64] ;  /* 0x00000004020c7981 */ /* 0x000124000c1e1900 */
[----:B0-----:R-:W-:-:S04]  /*01e0*/  IMAD.WIDE R2, R0, 0x4, R4 ;  /* 0x0000000400027825 */ /* 0x001fc800078e0204 */
[----:B--2---:R-:W-:-:S04]  /*01f0*/  FADD R16, R16, 9.9999997473787516356e-06 ;  /* 0x3727c5ac10107421 */ /* 0x004fc80000000000 */
[----:B------:R-:W0:Y:S02]  /*0200*/  MUFU.SQRT R13, R16 ;  /* 0x00000010000d7308 */ /* 0x000e240000002000 */
[C---:B0-----:R-:W-:Y:S02]  /*0210*/  FSETP.GT.AND P0, PT, R13.reuse, 8.50705917302346158658e+37, PT ;  /* 0x7e8000000d00780b */ /* 0x041fe40003f04000 */
[----:B------:R-:W-:-:S11]  /*0220*/  FSETP.GEU.AND P1, PT, R13, 1.175494350822287508e-38, PT ;  /* 0x008000000d00780b */ /* 0x000fd60003f2e000 */
[----:B------:R-:W-:-:S04]  /*0230*/  @P0 FMUL R13, R13, 0.25 ;  /* 0x3e8000000d0d0820 */ /* 0x000fc80000400000 */
[----:B------:R-:W-:-:S06]  /*0240*/  @!P1 FMUL R13, R13, 16777216 ;  /* 0x4b8000000d0d9820 */ /* 0x000fcc0000400000 */
[----:B------:R-:W0:Y:S01]  /*0250*/  MUFU.RCP R13, R13 ;  /* 0x0000000d000d7308 */ /* 0x000e220000001000 */
[----:B------:R-:W-:Y:S01]  /*0260*/  FSEL R6, R6, 1, P0 ;  /* 0x3f80000006067808 */ /* 0x000fe20000000000 */
[----:B-----5:R-:W-:-:S04]  /*0270*/  FADD R7, R14, -R7 ;  /* 0x800000070e077221 */ /* 0x020fc80000000000 */
[----:B------:R-:W-:-:S04]  /*0280*/  @!P1 FMUL R6, R6, 16777216 ;  /* 0x4b80000006069820 */ /* 0x000fc80000400000 */
[----:B0-----:R-:W-:-:S04]  /*0290*/  FMUL R6, R13, R6 ;  /* 0x000000060d067220 */ /* 0x001fc80000400000 */
[----:B------:R-:W-:-:S04]  /*02a0*/  FMUL R6, R7, R6 ;  /* 0x0000000607067220 */ /* 0x000fc80000400000 */
[----:B---3--:R-:W-:-:S04]  /*02b0*/  FFMA R9, R10, R6, R9 ;  /* 0x000000060a097223 */ /* 0x008fc80000000009 */
[----:B----4-:R-:W-:-:S05]  /*02c0*/  FADD R9, R12, R9 ;  /* 0x000000090c097221 */ /* 0x010fca0000000000 */
[----:B------:R-:W-:Y:S01]  /*02d0*/  STG.E desc[UR4][R2.64], R9 ;  /* 0x0000000902007986 */ /* 0x000fe2000c101904 */
[----:B------:R-:W-:Y:S05]  /*02e0*/  EXIT ;  /* 0x000000000000794d */ /* 0x000fea0003800000 */
.L_x_0:
[----:B------:R-:W-:-:S00]  /*02f0*/  BRA `(.L_x_0) ;  /* 0xfffffffc00fc7947 */ /* 0x000fc0000383ffff */
[----:B------:R-:W-:-:S00]  /*0300*/  NOP ;  /* 0x0000000000007918 */ /* 0x000fc00000000000 */
[----:B------:R-:W-:-:S00]  /*0310*/  NOP ;  /* 0x0000000000007918 */ /* 0x000fc00000000000 */
[----:B------:R-:W-:-:S00]  /*0320*/  NOP ;  /* 0x0000000000007918 */ /* 0x000fc00000000000 */
[----:B------:R-:W-:-:S00]  /*0330*/  NOP ;  /* 0x0000000000007918 */ /* 0x000fc00000000000 */
[----:B------:R-:W-:-:S00]  /*0340*/  NOP ;  /* 0x0000000000007918 */ /* 0x000fc00000000000 */
[----:B------:R-:W-:-:S00]  /*0350*/  NOP ;  /* 0x0000000000007918 */ /* 0x000fc00000000000 */
[----:B------:R-:W-:-:S00]  /*0360*/  NOP ;  /* 0x0000000000007918 */ /* 0x000fc00000000000 */
[----:B------:R-:W-:-:S00]  /*0370*/  NOP ;  /* 0x0000000000007918 */ /* 0x000fc00000000000 */
.L_x_1:


//--------------------- .nv.global.init           --------------------------
	.section	.nv.global.init,"aw",@progbits
.nv.global.init:
	.type		_$_str,@object
	.size		_$_str,(_$_str_$_2 - _$_str)
_$_str:
        /*0000*/ 	.byte	0x5f, 0x5f, 0x43, 0x55, 0x44, 0x41, 0x5f, 0x46, 0x54, 0x5a, 0x00
	.type		_$_str_$_2,@object
	.size		_$_str_$_2,(.L_1 - _$_str_$_2)
_$_str_$_2:
        /*000b*/ 	.byte	0x5f, 0x5f, 0x43, 0x55, 0x44, 0x41, 0x5f, 0x50, 0x52, 0x45, 0x43, 0x5f, 0x53, 0x51, 0x52, 0x54
        /*001b*/ 	.byte	0x00
.L_1:


//--------------------- .nv.constant0.triton_poi_fused__native_batch_norm_legit_no_training_add_17 --------------------------
	.section	.nv.constant0.triton_poi_fused__native_batch_norm_legit_no_training_add_17,"a",@progbits
	.sectionflags	@""
	.align	4
.nv.constant0.triton_poi_fused__native_batch_norm_legit_no_training_add_17:
	.zero		588
